	.headerflags	@"EF_CUDA_TEXMODE_UNIFIED EF_CUDA_64BIT_ADDRESS EF_CUDA_ACCELERATORS EF_CUDA_SM90 EF_CUDA_VIRTUAL_SM(EF_CUDA_SM90)"
	.elftype	@"ET_EXEC"


//--------------------- .nv.info                  --------------------------
	.section	.nv.info,"",@"SHT_CUDA_INFO"
	.align	4


	//----- nvinfo : EIATTR_REGCOUNT
	.align		4
        /*0000*/ 	.byte	0x04, 0x2f
        /*0002*/ 	.short	(.L_2 - .L_1)
	.align		4
.L_1:
        /*0004*/ 	.word	index@(triton_poi_fused_convolution_elu_14)
        /*0008*/ 	.word	0x00000020


	//----- nvinfo : EIATTR_MIN_STACK_SIZE
	.align		4
.L_2:
        /*000c*/ 	.byte	0x04, 0x12
        /*000e*/ 	.short	(.L_4 - .L_3)
	.align		4
.L_3:
        /*0010*/ 	.word	index@(triton_poi_fused_convolution_elu_14)
        /*0014*/ 	.word	0x00000000


	//----- nvinfo : EIATTR_FRAME_SIZE
	.align		4
.L_4:
        /*0018*/ 	.byte	0x04, 0x11
        /*001a*/ 	.short	(.L_6 - .L_5)
	.align		4
.L_5:
        /*001c*/ 	.word	index@(triton_poi_fused_convolution_elu_14)
        /*0020*/ 	.word	0x00000000


	//----- nvinfo : EIATTR_MIN_STACK_SIZE
	.align		4
.L_6:
        /*0024*/ 	.byte	0x04, 0x12
        /*0026*/ 	.short	(.L_8 - .L_7)
	.align		4
.L_7:
        /*0028*/ 	.word	index@(triton_poi_fused_convolution_elu_14)
        /*002c*/ 	.word	0x00000000
.L_8:


//--------------------- .nv.info.triton_poi_fused_convolution_elu_14 --------------------------
	.section	.nv.info.triton_poi_fused_convolution_elu_14,"",@"SHT_CUDA_INFO"
	.sectionflags	@""
	.align	4


	//----- nvinfo : EIATTR_CUDA_API_VERSION
	.align		4
        /*0000*/ 	.byte	0x04, 0x37
        /*0002*/ 	.short	(.L_10 - .L_9)
.L_9:
        /*0004*/ 	.word	0x0000007c


	//----- nvinfo : EIATTR_KPARAM_INFO
	.align		4
.L_10:
        /*0008*/ 	.byte	0x04, 0x17
        /*000a*/ 	.short	(.L_12 - .L_11)
.L_11:
        /*000c*/ 	.word	0x00000000
        /*0010*/ 	.short	0x0002
        /*0012*/ 	.short	0x0010
        /*0014*/ 	.byte	0x00, 0xf0, 0x11, 0x00


	//----- nvinfo : EIATTR_KPARAM_INFO
	.align		4
.L_12:
        /*0018*/ 	.byte	0x04, 0x17
        /*001a*/ 	.short	(.L_14 - .L_13)
.L_13:
        /*001c*/ 	.word	0x00000000
        /*0020*/ 	.short	0x0001
        /*0022*/ 	.short	0x0008
        /*0024*/ 	.byte	0x00, 0xf4, 0x21, 0x00


	//----- nvinfo : EIATTR_KPARAM_INFO
	.align		4
.L_14:
        /*0028*/ 	.byte	0x04, 0x17
        /*002a*/ 	.short	(.L_16 - .L_15)
.L_15:
        /*002c*/ 	.word	0x00000000
        /*0030*/ 	.short	0x0000
        /*0032*/ 	.short	0x0000
        /*0034*/ 	.byte	0x00, 0xf4, 0x21, 0x00


	//----- nvinfo : EIATTR_SPARSE_MMA_MASK
	.align		4
.L_16:
        /*0038*/ 	.byte	0x03, 0x50
        /*003a*/ 	.short	0x0000


	//----- nvinfo : EIATTR_MAXREG_COUNT
	.align		4
        /*003c*/ 	.byte	0x03, 0x1b
        /*003e*/ 	.short	0x00ff


	//----- nvinfo : EIATTR_EXIT_INSTR_OFFSETS
	.align		4
        /*0040*/ 	.byte	0x04, 0x1c
        /*0042*/ 	.short	(.L_18 - .L_17)


	//   ....[0]....
.L_17:
        /*0044*/ 	.word	0x00000ff0


	//----- nvinfo : EIATTR_REQNTID
	.align		4
.L_18:
        /*0048*/ 	.byte	0x04, 0x10
        /*004a*/ 	.short	(.L_20 - .L_19)
.L_19:
        /*004c*/ 	.word	0x00000080
        /*0050*/ 	.word	0x00000001
        /*0054*/ 	.word	0x00000001


	//----- nvinfo : EIATTR_CBANK_PARAM_SIZE
	.align		4
.L_20:
        /*0058*/ 	.byte	0x03, 0x19
        /*005a*/ 	.short	0x0014


	//----- nvinfo : EIATTR_PARAM_CBANK
	.align		4
        /*005c*/ 	.byte	0x04, 0x0a
        /*005e*/ 	.short	(.L_22 - .L_21)
	.align		4
.L_21:
        /*0060*/ 	.word	index@(.nv.constant0.triton_poi_fused_convolution_elu_14)
        /*0064*/ 	.short	0x0210
        /*0066*/ 	.short	0x0014


	//----- nvinfo : EIATTR_SW_WAR
	.align		4
.L_22:
        /*0068*/ 	.byte	0x04, 0x36
        /*006a*/ 	.short	(.L_24 - .L_23)
.L_23:
        /*006c*/ 	.word	0x00000008
.L_24:


//--------------------- .nv.callgraph             --------------------------
	.section	.nv.callgraph,"",@"SHT_CUDA_CALLGRAPH"
	.align	4
	.sectionentsize	8
	.align		4
        /*0000*/ 	.word	0x00000000
	.align		4
        /*0004*/ 	.word	0xffffffff
	.align		4
        /*0008*/ 	.word	0x00000000
	.align		4
        /*000c*/ 	.word	0xfffffffe
	.align		4
        /*0010*/ 	.word	0x00000000
	.align		4
        /*0014*/ 	.word	0xfffffffd
	.align		4
        /*0018*/ 	.word	0x00000000
	.align		4
        /*001c*/ 	.word	0xfffffffc


//--------------------- .nv.constant4             --------------------------
	.section	.nv.constant4,"a",@progbits
	.align	8
	.align		8
.nv.constant4:
        /*0000*/ 	.dword	_$_str


//--------------------- .text.triton_poi_fused_convolution_elu_14 --------------------------
	.section	.text.triton_poi_fused_convolution_elu_14,"ax",@progbits
	.align	128
        .global         triton_poi_fused_convolution_elu_14
        .type           triton_poi_fused_convolution_elu_14,@function
        .size           triton_poi_fused_convolution_elu_14,(.L_x_1 - triton_poi_fused_convolution_elu_14)
        .other          triton_poi_fused_convolution_elu_14,@"STO_CUDA_ENTRY STV_DEFAULT"
triton_poi_fused_convolution_elu_14:
.text.triton_poi_fused_convolution_elu_14:
[----:B------:R-:W-:Y:S01]  /*0000*/  LDC R1, c[0x0][0x28] ;  /* 0x00000a00ff017b82 */ /* 0x000fe20000000800 */
[----:B------:R-:W1:Y:S07]  /*0010*/  S2R R0, SR_TID.X ;  /* 0x0000000000007919 */ /* 0x000e6e0000002100 */
[----:B------:R-:W2:Y:S01]  /*0020*/  LDC.64 R4, c[0x0][0x218] ;  /* 0x00008600ff047b82 */ /* 0x000ea20000000a00 */
[----:B------:R-:W-:Y:S01]  /*0030*/  ULDC.64 UR4, c[0x0][0x208] ;  /* 0x0000820000047ab9 */ /* 0x000fe20000000a00 */
[----:B------:R-:W3:Y:S06]  /*0040*/  S2R R7, SR_CTAID.X ;  /* 0x0000000000077919 */ /* 0x000eec0000002500 */
[----:B------:R-:W4:Y:S01]  /*0050*/  LDC.64 R2, c[0x0][0x210] ;  /* 0x00008400ff027b82 */ /* 0x000f220000000a00 */
[----:B-1----:R-:W-:-:S04]  /*0060*/  SHF.L.U32 R0, R0, 0x2, RZ ;  /* 0x0000000200007819 */ /* 0x002fc800000006ff */
[----:B------:R-:W-:-:S04]  /*0070*/  LOP3.LUT R0, R0, 0x1fc, RZ, 0xc0, !PT ;  /* 0x000001fc00007812 */ /* 0x000fc800078ec0ff */
[----:B---3--:R-:W-:-:S05]  /*0080*/  LEA R7, R7, R0, 0xa ;  /* 0x0000000007077211 */ /* 0x008fca00078e50ff */
[----:B------:R-:W-:-:S04]  /*0090*/  IMAD.HI R0, R7, 0x2aaaaaab, RZ ;  /* 0x2aaaaaab07007827 */ /* 0x000fc800078e02ff */
[----:B----4-:R-:W-:Y:S01]  /*00a0*/  IMAD.WIDE R2, R7, 0x4, R2 ;  /* 0x0000000407027825 */ /* 0x010fe200078e0202 */
[----:B------:R-:W-:-:S04]  /*00b0*/  SHF.R.U32.HI R9, RZ, 0x1f, R0 ;  /* 0x0000001fff097819 */ /* 0x000fc80000011600 */
[----:B------:R-:W-:Y:S01]  /*00c0*/  LEA.HI R0, R0, R9, RZ, 0x1c ;  /* 0x0000000900007211 */ /* 0x000fe200078fe0ff */
[----:B------:R-:W3:Y:S04]  /*00d0*/  LDG.E.128 R16, desc[UR4][R2.64] ;  /* 0x0000000402107981 */ /* 0x000ee8000c1e1d00 */
[----:B------:R-:W-:-:S04]  /*00e0*/  IMAD R13, R0, -0x60, R7 ;  /* 0xffffffa0000d7824 */ /* 0x000fc800078e0207 */
[----:B--2---:R-:W-:-:S06]  /*00f0*/  IMAD.WIDE R12, R13, 0x4, R4 ;  /* 0x000000040d0c7825 */ /* 0x004fcc00078e0204 */
[----:B------:R-:W3:Y:S01]  /*0100*/  LDG.E.EL.128 R12, desc[UR4][R12.64] ;  /* 0x000000040c0c7981 */ /* 0x000ee2000c2e1d00 */
[----:B------:R-:W-:-:S05]  /*0110*/  IADD3 R7, R7, 0x200, RZ ;  /* 0x0000020007077810 */ /* 0x000fca0007ffe0ff */
[----:B------:R-:W-:-:S05]  /*0120*/  IMAD.HI R0, R7, 0x2aaaaaab, RZ ;  /* 0x2aaaaaab07007827 */ /* 0x000fca00078e02ff */
[----:B------:R-:W-:-:S04]  /*0130*/  SHF.R.U32.HI R9, RZ, 0x1f, R0 ;  /* 0x0000001fff097819 */ /* 0x000fc80000011600 */
[----:B------:R-:W-:Y:S02]  /*0140*/  LEA.HI R0, R0, R9, RZ, 0x1c ;  /* 0x0000000900007211 */ /* 0x000fe400078fe0ff */
[----:B------:R-:W2:Y:S03]  /*0150*/  LDG.E.128 R8, desc[UR4][R2.64+0x800] ;  /* 0x0008000402087981 */ /* 0x000ea6000c1e1d00 */
[----:B------:R-:W-:-:S04]  /*0160*/  IMAD R7, R0, -0x60, R7 ;  /* 0xffffffa000077824 */ /* 0x000fc800078e0207 */
[----:B------:R-:W-:-:S06]  /*0170*/  IMAD.WIDE R4, R7, 0x4, R4 ;  /* 0x0000000407047825 */ /* 0x000fcc00078e0204 */
[----:B------:R-:W2:Y:S01]  /*0180*/  LDG.E.EL.128 R4, desc[UR4][R4.64] ;  /* 0x0000000404047981 */ /* 0x000ea2000c2e1d00 */
[----:B---3--:R-:W-:-:S04]  /*0190*/  FADD R20, R19, R15 ;  /* 0x0000000f13147221 */ /* 0x008fc80000000000 */
[----:B------:R-:W-:-:S06]  /*01a0*/  FMUL R24, R20, 1.4426950216293334961 ;  /* 0x3fb8aa3b14187820 */ /* 0x000fcc0000400000 */
[----:B------:R-:W1:Y:S01]  /*01b0*/  FRND R24, R24 ;  /* 0x0000001800187307 */ /* 0x000e620000201000 */
[----:B------:R-:W-:Y:S01]  /*01c0*/  FADD.FTZ R21, |R20|, -RZ ;  /* 0x800000ff14157221 */ /* 0x000fe20000010200 */
[----:B------:R-:W-:-:S04]  /*01d0*/  FADD R0, R18, R14 ;  /* 0x0000000e12007221 */ /* 0x000fc80000000000 */
[----:B------:R-:W-:Y:S01]  /*01e0*/  FSETP.GEU.AND P0, PT, R21, 0.40999999642372131348, PT ;  /* 0x3ed1eb851500780b */ /* 0x000fe20003f0e000 */
[----:B------:R-:W-:Y:S01]  /*01f0*/  FMUL R23, R0, 1.4426950216293334961 ;  /* 0x3fb8aa3b00177820 */ /* 0x000fe20000400000 */
[----:B------:R-:W-:-:S05]  /*0200*/  HFMA2.MMA R21, -RZ, RZ, 0.83837890625, -4044 ;  /* 0x3ab5ebe6ff157435 */ /* 0x000fca00000001ff */
[----:B------:R-:W3:Y:S01]  /*0210*/  FRND R23, R23 ;  /* 0x0000001700177307 */ /* 0x000ee20000201000 */
[----:B-1----:R-:W-:Y:S02]  /*0220*/  FSEL R25, R24, RZ, P0 ;  /* 0x000000ff18197208 */ /* 0x002fe40000000000 */
[----:B------:R-:W-:-:S03]  /*0230*/  FSETP.GT.AND P3, PT, R19, -R15, PT ;  /* 0x8000000f1300720b */ /* 0x000fc60003f64000 */
[C---:B------:R-:W-:Y:S01]  /*0240*/  FFMA.FTZ R22, -R25.reuse, 0.693145751953125, R20 ;  /* 0x3f31720019167823 */ /* 0x040fe20000010114 */
[----:B------:R-:W-:Y:S01]  /*0250*/  FADD.FTZ R15, |R0|, -RZ ;  /* 0x800000ff000f7221 */ /* 0x000fe20000010200 */
[C---:B------:R-:W-:Y:S02]  /*0260*/  FSETP.NEU.AND P6, PT, R25.reuse, 128, PT ;  /* 0x430000001900780b */ /* 0x040fe40003fcd000 */
[----:B------:R-:W-:Y:S02]  /*0270*/  FFMA.FTZ R22, -R25, 1.428606765330187045e-06, R22 ;  /* 0x35bfbe8e19167823 */ /* 0x000fe40000010116 */
[----:B------:R-:W-:Y:S02]  /*0280*/  FSETP.GEU.AND P0, PT, R15, 0.40999999642372131348, PT ;  /* 0x3ed1eb850f00780b */ /* 0x000fe40003f0e000 */
[C---:B------:R-:W-:Y:S01]  /*0290*/  FFMA.FTZ R19, R22.reuse, R21, 0.0083824126049876213074 ;  /* 0x3c09566316137423 */ /* 0x040fe20000010015 */
[----:B------:R-:W-:Y:S02]  /*02a0*/  FSEL R15, R25, 127, P6 ;  /* 0x42fe0000190f7808 */ /* 0x000fe40003000000 */
[----:B---3--:R-:W-:Y:S01]  /*02b0*/  FSEL R23, R23, RZ, P0 ;  /* 0x000000ff17177208 */ /* 0x008fe20000000000 */
[----:B------:R-:W-:Y:S01]  /*02c0*/  FFMA.FTZ R25, R22, R19, 0.041667830199003219604 ;  /* 0x3d2aabe316197423 */ /* 0x000fe20000010013 */
[----:B------:R-:W1:Y:S01]  /*02d0*/  MUFU.EX2 R24, R15 ;  /* 0x0000000f00187308 */ /* 0x000e620000000800 */
[----:B------:R-:W-:Y:S01]  /*02e0*/  FADD R19, R17, R13 ;  /* 0x0000000d11137221 */ /* 0x000fe20000000000 */
[----:B------:R-:W-:Y:S01]  /*02f0*/  FSETP.GT.AND P2, PT, R18, -R14, PT ;  /* 0x8000000e1200720b */ /* 0x000fe20003f44000 */
[----:B------:R-:W-:Y:S01]  /*0300*/  FFMA.FTZ R25, R22, R25, 0.16666397452354431152 ;  /* 0x3e2aa9f616197423 */ /* 0x000fe20000010019 */
[----:B------:R-:W-:Y:S01]  /*0310*/  FFMA.FTZ R14, -R23, 0.693145751953125, R0 ;  /* 0x3f317200170e7823 */ /* 0x000fe20000010100 */
[----:B------:R-:W-:-:S02]  /*0320*/  FADD.FTZ R18, |R19|, -RZ ;  /* 0x800000ff13127221 */ /* 0x000fc40000010200 */
[C---:B------:R-:W-:Y:S01]  /*0330*/  FFMA.FTZ R25, R22.reuse, R25, 0.49999994039535522461 ;  /* 0x3efffffe16197423 */ /* 0x040fe20000010019 */
[----:B------:R-:W-:Y:S01]  /*0340*/  FFMA.FTZ R14, -R23, 1.428606765330187045e-06, R14 ;  /* 0x35bfbe8e170e7823 */ /* 0x000fe2000001010e */
[----:B------:R-:W-:Y:S02]  /*0350*/  FSETP.GT.AND P1, PT, R17, -R13, PT ;  /* 0x8000000d1100720b */ /* 0x000fe40003f24000 */
[----:B------:R-:W-:Y:S01]  /*0360*/  FMUL R25, R22, R25 ;  /* 0x0000001916197220 */ /* 0x000fe20000400000 */
[----:B------:R-:W-:Y:S01]  /*0370*/  FSETP.GEU.AND P4, PT, R18, 0.40999999642372131348, PT ;  /* 0x3ed1eb851200780b */ /* 0x000fe20003f8e000 */
[----:B------:R-:W-:Y:S01]  /*0380*/  FFMA.FTZ R17, R14, R21, 0.0083824126049876213074 ;  /* 0x3c0956630e117423 */ /* 0x000fe20000010015 */
[----:B------:R-:W-:Y:S01]  /*0390*/  FMUL R18, R19, 1.4426950216293334961 ;  /* 0x3fb8aa3b13127820 */ /* 0x000fe20000400000 */
[----:B------:R-:W-:Y:S01]  /*03a0*/  FFMA.FTZ R25, R22, R25, R22 ;  /* 0x0000001916197223 */ /* 0x000fe20000010016 */
[----:B-1----:R-:W-:Y:S01]  /*03b0*/  FADD R13, R24, -1 ;  /* 0xbf800000180d7421 */ /* 0x002fe20000000000 */
[----:B------:R-:W-:Y:S01]  /*03c0*/  FSETP.NEU.AND P5, PT, R23, 128, PT ;  /* 0x430000001700780b */ /* 0x000fe20003fad000 */
[----:B------:R-:W-:-:S02]  /*03d0*/  FFMA.FTZ R27, R14, R17, 0.041667830199003219604 ;  /* 0x3d2aabe30e1b7423 */ /* 0x000fc40000010011 */
[----:B------:R-:W1:Y:S01]  /*03e0*/  FRND R18, R18 ;  /* 0x0000001200127307 */ /* 0x000e620000201000 */
[----:B------:R-:W-:Y:S01]  /*03f0*/  FFMA.FTZ R22, R24, R25, R13 ;  /* 0x0000001918167223 */ /* 0x000fe2000001000d */
[----:B------:R-:W-:Y:S01]  /*0400*/  FSEL R13, R23, 127, P5 ;  /* 0x42fe0000170d7808 */ /* 0x000fe20002800000 */
[----:B------:R-:W-:Y:S01]  /*0410*/  FFMA.FTZ R27, R14, R27, 0.16666397452354431152 ;  /* 0x3e2aa9f60e1b7423 */ /* 0x000fe2000001001b */
[----:B------:R-:W-:Y:S01]  /*0420*/  FADD R17, R16, R12 ;  /* 0x0000000c10117221 */ /* 0x000fe20000000000 */
[----:B------:R-:W-:Y:S02]  /*0430*/  @!P6 FADD R22, R22, R22 ;  /* 0x000000161616e221 */ /* 0x000fe40000000000 */
[----:B------:R-:W-:Y:S01]  /*0440*/  FFMA.FTZ R27, R14, R27, 0.49999994039535522461 ;  /* 0x3efffffe0e1b7423 */ /* 0x000fe2000001001b */
[----:B------:R-:W3:Y:S01]  /*0450*/  MUFU.EX2 R13, R13 ;  /* 0x0000000d000d7308 */ /* 0x000ee20000000800 */
[----:B------:R-:W-:Y:S01]  /*0460*/  FSETP.NEU.AND P6, PT, R20, RZ, PT ;  /* 0x000000ff1400720b */ /* 0x000fe20003fcd000 */
[----:B------:R-:W-:Y:S01]  /*0470*/  FMUL R24, R17, 1.4426950216293334961 ;  /* 0x3fb8aa3b11187820 */ /* 0x000fe20000400000 */
[----:B------:R-:W-:Y:S01]  /*0480*/  FSETP.GT.AND P0, PT, R15, 128, PT ;  /* 0x430000000f00780b */ /* 0x000fe20003f04000 */
[----:B------:R-:W-:-:S03]  /*0490*/  FMUL R27, R14, R27 ;  /* 0x0000001b0e1b7220 */ /* 0x000fc60000400000 */
[----:B------:R-:W-:Y:S01]  /*04a0*/  FSEL R22, R22, +INF , !P0 ;  /* 0x7f80000016167808 */ /* 0x000fe20004000000 */
[----:B------:R-:W-:Y:S01]  /*04b0*/  FFMA.FTZ R26, R14, R27, R14 ;  /* 0x0000001b0e1a7223 */ /* 0x000fe2000001000e */
[----:B------:R-:W-:Y:S01]  /*04c0*/  FSETP.GT.AND P0, PT, R16, -R12, PT ;  /* 0x8000000c1000720b */ /* 0x000fe20003f04000 */
[----:B------:R-:W4:Y:S01]  /*04d0*/  FRND R14, R24 ;  /* 0x00000018000e7307 */ /* 0x000f220000201000 */
[----:B-1----:R-:W-:Y:S02]  /*04e0*/  FSEL R12, R18, RZ, P4 ;  /* 0x000000ff120c7208 */ /* 0x002fe40002000000 */
[----:B------:R-:W-:Y:S01]  /*04f0*/  FSETP.GEU.AND P4, PT, R15, -25, PT ;  /* 0xc1c800000f00780b */ /* 0x000fe20003f8e000 */
[----:B------:R-:W-:Y:S01]  /*0500*/  FADD R15, R20, R20 ;  /* 0x00000014140f7221 */ /* 0x000fe20000000000 */
[----:B------:R-:W-:Y:S01]  /*0510*/  FADD.FTZ R18, |R17|, -RZ ;  /* 0x800000ff11127221 */ /* 0x000fe20000010200 */
[----:B------:R-:W-:Y:S01]  /*0520*/  FFMA.FTZ R25, -R12, 0.693145751953125, R19 ;  /* 0x3f3172000c197823 */ /* 0x000fe20000010113 */
[----:B------:R-:W-:Y:S01]  /*0530*/  @P6 FSEL R15, R22, -1, P4 ;  /* 0xbf800000160f6808 */ /* 0x000fe20002000000 */
[C---:B---3--:R-:W-:Y:S01]  /*0540*/  FADD R22, R13.reuse, -1 ;  /* 0xbf8000000d167421 */ /* 0x048fe20000000000 */
[C---:B------:R-:W-:Y:S01]  /*0550*/  FSETP.NEU.AND P4, PT, R12.reuse, 128, PT ;  /* 0x430000000c00780b */ /* 0x040fe20003f8d000 */
[----:B------:R-:W-:Y:S01]  /*0560*/  FFMA.FTZ R16, -R12, 1.428606765330187045e-06, R25 ;  /* 0x35bfbe8e0c107823 */ /* 0x000fe20000010119 */
[----:B------:R-:W-:Y:S01]  /*0570*/  FSETP.GEU.AND P6, PT, R18, 0.40999999642372131348, PT ;  /* 0x3ed1eb851200780b */ /* 0x000fe20003fce000 */
[----:B------:R-:W-:Y:S01]  /*0580*/  FFMA.FTZ R13, R13, R26, R22 ;  /* 0x0000001a0d0d7223 */ /* 0x000fe20000010016 */
[----:B------:R-:W-:Y:S01]  /*0590*/  FSEL R22, R12, 127, P4 ;  /* 0x42fe00000c167808 */ /* 0x000fe20002000000 */
[----:B------:R-:W-:Y:S01]  /*05a0*/  FFMA.FTZ R25, R16, R21, 0.0083824126049876213074 ;  /* 0x3c09566310197423 */ /* 0x000fe20000010015 */
[----:B----4-:R-:W-:-:S03]  /*05b0*/  FSEL R14, R14, RZ, P6 ;  /* 0x000000ff0e0e7208 */ /* 0x010fc60003000000 */
[----:B------:R-:W-:Y:S01]  /*05c0*/  FFMA.FTZ R25, R16, R25, 0.041667830199003219604 ;  /* 0x3d2aabe310197423 */ /* 0x000fe20000010019 */
[----:B------:R-:W1:Y:S01]  /*05d0*/  MUFU.EX2 R22, R22 ;  /* 0x0000001600167308 */ /* 0x000e620000000800 */
[----:B------:R-:W-:Y:S02]  /*05e0*/  FFMA.FTZ R27, -R14, 0.693145751953125, R17 ;  /* 0x3f3172000e1b7823 */ /* 0x000fe40000010111 */
[----:B------:R-:W-:Y:S01]  /*05f0*/  FFMA.FTZ R25, R16, R25, 0.16666397452354431152 ;  /* 0x3e2aa9f610197423 */ /* 0x000fe20000010019 */
[----:B------:R-:W-:Y:S01]  /*0600*/  FSEL R23, R23, 127, P5 ;  /* 0x42fe000017177808 */ /* 0x000fe20002800000 */
[----:B------:R-:W-:Y:S01]  /*0610*/  FFMA.FTZ R18, -R14, 1.428606765330187045e-06, R27 ;  /* 0x35bfbe8e0e127823 */ /* 0x000fe2000001011b */
[----:B------:R-:W-:Y:S01]  /*0620*/  @!P5 FADD R13, R13, R13 ;  /* 0x0000000d0d0dd221 */ /* 0x000fe20000000000 */
[----:B------:R-:W-:Y:S01]  /*0630*/  FFMA.FTZ R25, R16, R25, 0.49999994039535522461 ;  /* 0x3efffffe10197423 */ /* 0x000fe20000010019 */
[----:B------:R-:W-:Y:S01]  /*0640*/  FSETP.NEU.AND P5, PT, R0, RZ, PT ;  /* 0x000000ff0000720b */ /* 0x000fe20003fad000 */
[----:B------:R-:W-:Y:S01]  /*0650*/  FFMA.FTZ R27, R18, R21, 0.0083824126049876213074 ;  /* 0x3c095663121b7423 */ /* 0x000fe20000010015 */
[----:B------:R-:W-:Y:S01]  /*0660*/  FSETP.GT.AND P6, PT, R23, 128, PT ;  /* 0x430000001700780b */ /* 0x000fe20003fc4000 */
[----:B------:R-:W-:-:S02]  /*0670*/  FMUL R25, R16, R25 ;  /* 0x0000001910197220 */ /* 0x000fc40000400000 */
[----:B------:R-:W-:Y:S01]  /*0680*/  FFMA.FTZ R27, R18, R27, 0.041667830199003219604 ;  /* 0x3d2aabe3121b7423 */ /* 0x000fe2000001001b */
[----:B------:R-:W-:Y:S01]  /*0690*/  FSEL R24, R13, +INF , !P6 ;  /* 0x7f8000000d187808 */ /* 0x000fe20007000000 */
[----:B------:R-:W-:Y:S01]  /*06a0*/  FFMA.FTZ R25, R16, R25, R16 ;  /* 0x0000001910197223 */ /* 0x000fe20000010010 */
[----:B------:R-:W-:Y:S01]  /*06b0*/  FSETP.GEU.AND P6, PT, R23, -25, PT ;  /* 0xc1c800001700780b */ /* 0x000fe20003fce000 */
[----:B-1----:R-:W-:Y:S01]  /*06c0*/  FADD R23, R22, -1 ;  /* 0xbf80000016177421 */ /* 0x002fe20000000000 */
[----:B------:R-:W-:Y:S01]  /*06d0*/  FFMA.FTZ R27, R18, R27, 0.16666397452354431152 ;  /* 0x3e2aa9f6121b7423 */ /* 0x000fe2000001001b */
[----:B------:R-:W-:Y:S02]  /*06e0*/  FADD R13, R0, R0 ;  /* 0x00000000000d7221 */ /* 0x000fe40000000000 */
[----:B------:R-:W-:Y:S01]  /*06f0*/  FFMA.FTZ R22, R22, R25, R23 ;  /* 0x0000001916167223 */ /* 0x000fe20000010017 */
[----:B--2---:R-:W-:Y:S01]  /*0700*/  FADD R23, R10, R6 ;  /* 0x000000060a177221 */ /* 0x004fe20000000000 */
[----:B------:R-:W-:Y:S01]  /*0710*/  @P5 FSEL R13, R24, -1, P6 ;  /* 0xbf800000180d5808 */ /* 0x000fe20003000000 */
[----:B------:R-:W-:Y:S01]  /*0720*/  FFMA.FTZ R27, R18, R27, 0.49999994039535522461 ;  /* 0x3efffffe121b7423 */ /* 0x000fe2000001001b */
[----:B------:R-:W-:Y:S01]  /*0730*/  FSETP.NEU.AND P5, PT, R14, 128, PT ;  /* 0x430000000e00780b */ /* 0x000fe20003fad000 */
[----:B------:R-:W-:-:S02]  /*0740*/  FMUL R25, R23, 1.4426950216293334961 ;  /* 0x3fb8aa3b17197820 */ /* 0x000fc40000400000 */
[----:B------:R-:W-:Y:S01]  /*0750*/  FMUL R27, R18, R27 ;  /* 0x0000001b121b7220 */ /* 0x000fe20000400000 */
[----:B------:R-:W-:Y:S01]  /*0760*/  FSEL R16, R14, 127, P5 ;  /* 0x42fe00000e107808 */ /* 0x000fe20002800000 */
[----:B------:R-:W1:Y:S02]  /*0770*/  FRND R24, R25 ;  /* 0x0000001900187307 */ /* 0x000e640000201000 */
[----:B------:R-:W-:Y:S01]  /*0780*/  FFMA.FTZ R27, R18, R27, R18 ;  /* 0x0000001b121b7223 */ /* 0x000fe20000010012 */
[----:B------:R-:W-:Y:S01]  /*0790*/  FSEL R18, R12, 127, P4 ;  /* 0x42fe00000c127808 */ /* 0x000fe20002000000 */
[----:B------:R-:W-:Y:S01]  /*07a0*/  @!P4 FADD R22, R22, R22 ;  /* 0x000000161616c221 */ /* 0x000fe20000000000 */
[----:B------:R-:W-:-:S03]  /*07b0*/  FADD.FTZ R12, |R23|, -RZ ;  /* 0x800000ff170c7221 */ /* 0x000fc60000010200 */
[----:B------:R-:W2:Y:S01]  /*07c0*/  MUFU.EX2 R16, R16 ;  /* 0x0000001000107308 */ /* 0x000ea20000000800 */
[----:B------:R-:W-:Y:S02]  /*07d0*/  FSETP.GT.AND P6, PT, R18, 128, PT ;  /* 0x430000001200780b */ /* 0x000fe40003fc4000 */
[----:B------:R-:W-:Y:S02]  /*07e0*/  FSETP.GEU.AND P4, PT, R12, 0.40999999642372131348, PT ;  /* 0x3ed1eb850c00780b */ /* 0x000fe40003f8e000 */
[----:B------:R-:W-:Y:S02]  /*07f0*/  FSEL R22, R22, +INF , !P6 ;  /* 0x7f80000016167808 */ /* 0x000fe40007000000 */
[----:B------:R-:W-:Y:S02]  /*0800*/  FSETP.NEU.AND P6, PT, R19, RZ, PT ;  /* 0x000000ff1300720b */ /* 0x000fe40003fcd000 */
[----:B-1----:R-:W-:Y:S02]  /*0810*/  FSEL R24, R24, RZ, P4 ;  /* 0x000000ff18187208 */ /* 0x002fe40002000000 */
[----:B------:R-:W-:-:S03]  /*0820*/  FSETP.GEU.AND P4, PT, R18, -25, PT ;  /* 0xc1c800001200780b */ /* 0x000fc60003f8e000 */
[----:B------:R-:W-:Y:S01]  /*0830*/  FFMA.FTZ R25, -R24, 0.693145751953125, R23 ;  /* 0x3f31720018197823 */ /* 0x000fe20000010117 */
[----:B--2---:R-:W-:Y:S01]  /*0840*/  FADD R29, R16, -1 ;  /* 0xbf800000101d7421 */ /* 0x004fe20000000000 */
[----:B------:R-:W-:-:S03]  /*0850*/  FADD R12, R19, R19 ;  /* 0x00000013130c7221 */ /* 0x000fc60000000000 */
[----:B------:R-:W-:Y:S01]  /*0860*/  FFMA.FTZ R18, R16, R27, R29 ;  /* 0x0000001b10127223 */ /* 0x000fe2000001001d */
[----:B------:R-:W-:Y:S01]  /*0870*/  FFMA.FTZ R16, -R24, 1.428606765330187045e-06, R25 ;  /* 0x35bfbe8e18107823 */ /* 0x000fe20000010119 */
[----:B------:R-:W-:Y:S02]  /*0880*/  @P6 FSEL R12, R22, -1, P4 ;  /* 0xbf800000160c6808 */ /* 0x000fe40002000000 */
[----:B------:R-:W-:Y:S01]  /*0890*/  FSETP.NEU.AND P4, PT, R24, 128, PT ;  /* 0x430000001800780b */ /* 0x000fe20003f8d000 */
[----:B------:R-:W-:-:S03]  /*08a0*/  FFMA.FTZ R25, R16, R21, 0.0083824126049876213074 ;  /* 0x3c09566310197423 */ /* 0x000fc60000010015 */
[----:B------:R-:W-:Y:S01]  /*08b0*/  FSEL R22, R24, 127, P4 ;  /* 0x42fe000018167808 */ /* 0x000fe20002000000 */
[----:B------:R-:W-:-:S03]  /*08c0*/  FFMA.FTZ R25, R16, R25, 0.041667830199003219604 ;  /* 0x3d2aabe310197423 */ /* 0x000fc60000010019 */
[----:B------:R-:W1:Y:S01]  /*08d0*/  MUFU.EX2 R24, R22 ;  /* 0x0000001600187308 */ /* 0x000e620000000800 */
[----:B------:R-:W-:-:S04]  /*08e0*/  FFMA.FTZ R25, R16, R25, 0.16666397452354431152 ;  /* 0x3e2aa9f610197423 */ /* 0x000fc80000010019 */
[----:B------:R-:W-:-:S04]  /*08f0*/  FFMA.FTZ R25, R16, R25, 0.49999994039535522461 ;  /* 0x3efffffe10197423 */ /* 0x000fc80000010019 */
[----:B------:R-:W-:-:S04]  /*0900*/  FMUL R25, R16, R25 ;  /* 0x0000001910197220 */ /* 0x000fc80000400000 */
[----:B------:R-:W-:Y:S01]  /*0910*/  FFMA.FTZ R25, R16, R25, R16 ;  /* 0x0000001910197223 */ /* 0x000fe20000010010 */
[----:B-1----:R-:W-:Y:S01]  /*0920*/  FADD R27, R24, -1 ;  /* 0xbf800000181b7421 */ /* 0x002fe20000000000 */
[----:B------:R-:W-:-:S03]  /*0930*/  FADD R16, R9, R5 ;  /* 0x0000000509107221 */ /* 0x000fc60000000000 */
[----:B------:R-:W-:Y:S01]  /*0940*/  FFMA.FTZ R25, R24, R25, R27 ;  /* 0x0000001918197223 */ /* 0x000fe2000001001b */
[----:B------:R-:W-:Y:S01]  /*0950*/  FSEL R24, R14, 127, P5 ;  /* 0x42fe00000e187808 */ /* 0x000fe20002800000 */
[----:B------:R-:W-:Y:S01]  /*0960*/  FMUL R14, R16, 1.4426950216293334961 ;  /* 0x3fb8aa3b100e7820 */ /* 0x000fe20000400000 */
[----:B------:R-:W-:Y:S01]  /*0970*/  FSETP.NEU.AND P6, PT, R17, RZ, PT ;  /* 0x000000ff1100720b */ /* 0x000fe20003fcd000 */
[----:B------:R-:W-:Y:S01]  /*0980*/  @!P5 FADD R18, R18, R18 ;  /* 0x000000121212d221 */ /* 0x000fe20000000000 */
[----:B------:R-:W-:-:S03]  /*0990*/  FSETP.GT.AND P5, PT, R24, 128, PT ;  /* 0x430000001800780b */ /* 0x000fc60003fa4000 */
[----:B------:R-:W1:Y:S01]  /*09a0*/  FRND R14, R14 ;  /* 0x0000000e000e7307 */ /* 0x000e620000201000 */
[----:B------:R-:W-:Y:S01]  /*09b0*/  FSEL R26, R18, +INF , !P5 ;  /* 0x7f800000121a7808 */ /* 0x000fe20006800000 */
[----:B------:R-:W-:Y:S01]  /*09c0*/  FADD.FTZ R18, |R16|, -RZ ;  /* 0x800000ff10127221 */ /* 0x000fe20000010200 */
[----:B------:R-:W-:Y:S01]  /*09d0*/  FSETP.GEU.AND P5, PT, R24, -25, PT ;  /* 0xc1c800001800780b */ /* 0x000fe20003fae000 */
[----:B------:R-:W-:-:S04]  /*09e0*/  FADD R24, R17, R17 ;  /* 0x0000001111187221 */ /* 0x000fc80000000000 */
[----:B------:R-:W-:Y:S02]  /*09f0*/  @P6 FSEL R24, R26, -1, P5 ;  /* 0xbf8000001a186808 */ /* 0x000fe40002800000 */
[----:B------:R-:W-:Y:S02]  /*0a00*/  FSETP.GEU.AND P6, PT, R18, 0.40999999642372131348, PT ;  /* 0x3ed1eb851200780b */ /* 0x000fe40003fce000 */
[----:B------:R-:W-:Y:S01]  /*0a10*/  FSETP.NEU.AND P5, PT, R23, RZ, PT ;  /* 0x000000ff1700720b */ /* 0x000fe20003fad000 */
[----:B------:R-:W-:Y:S01]  /*0a20*/  @!P4 FADD R25, R25, R25 ;  /* 0x000000191919c221 */ /* 0x000fe20000000000 */
[----:B------:R-:W-:Y:S02]  /*0a30*/  FSETP.GT.AND P4, PT, R22, 128, PT ;  /* 0x430000001600780b */ /* 0x000fe40003f84000 */
[----:B-1----:R-:W-:Y:S02]  /*0a40*/  FSEL R27, R14, RZ, P6 ;  /* 0x000000ff0e1b7208 */ /* 0x002fe40003000000 */
[----:B------:R-:W-:-:S02]  /*0a50*/  FSEL R25, R25, +INF , !P4 ;  /* 0x7f80000019197808 */ /* 0x000fc40006000000 */
[----:B------:R-:W-:Y:S01]  /*0a60*/  FSETP.GEU.AND P4, PT, R22, -25, PT ;  /* 0xc1c800001600780b */ /* 0x000fe20003f8e000 */
[----:B------:R-:W-:Y:S01]  /*0a70*/  FFMA.FTZ R14, -R27, 0.693145751953125, R16 ;  /* 0x3f3172001b0e7823 */ /* 0x000fe20000010110 */
[----:B------:R-:W-:-:S03]  /*0a80*/  FADD R18, R23, R23 ;  /* 0x0000001717127221 */ /* 0x000fc60000000000 */
[----:B------:R-:W-:Y:S01]  /*0a90*/  @P5 FSEL R18, R25, -1, P4 ;  /* 0xbf80000019125808 */ /* 0x000fe20002000000 */
[C---:B------:R-:W-:Y:S01]  /*0aa0*/  FFMA.FTZ R14, -R27.reuse, 1.428606765330187045e-06, R14 ;  /* 0x35bfbe8e1b0e7823 */ /* 0x040fe2000001010e */
[C---:B------:R-:W-:Y:S02]  /*0ab0*/  FSETP.NEU.AND P5, PT, R27.reuse, 128, PT ;  /* 0x430000001b00780b */ /* 0x040fe40003fad000 */
[----:B------:R-:W-:Y:S01]  /*0ac0*/  FSETP.GT.AND P4, PT, R10, -R6, PT ;  /* 0x800000060a00720b */ /* 0x000fe20003f84000 */
[----:B------:R-:W-:Y:S01]  /*0ad0*/  FFMA.FTZ R25, R14, R21, 0.0083824126049876213074 ;  /* 0x3c0956630e197423 */ /* 0x000fe20000010015 */
[----:B------:R-:W-:-:S03]  /*0ae0*/  FSEL R6, R27, 127, P5 ;  /* 0x42fe00001b067808 */ /* 0x000fc60002800000 */
[C---:B------:R-:W-:Y:S01]  /*0af0*/  FFMA.FTZ R25, R14.reuse, R25, 0.041667830199003219604 ;  /* 0x3d2aabe30e197423 */ /* 0x040fe20000010019 */
[----:B------:R-:W1:Y:S03]  /*0b00*/  MUFU.EX2 R10, R6 ;  /* 0x00000006000a7308 */ /* 0x000e660000000800 */
[----:B------:R-:W-:-:S04]  /*0b10*/  FFMA.FTZ R25, R14, R25, 0.16666397452354431152 ;  /* 0x3e2aa9f60e197423 */ /* 0x000fc80000010019 */
[----:B------:R-:W-:-:S04]  /*0b20*/  FFMA.FTZ R25, R14, R25, 0.49999994039535522461 ;  /* 0x3efffffe0e197423 */ /* 0x000fc80000010019 */
[----:B------:R-:W-:Y:S01]  /*0b30*/  FMUL R25, R14, R25 ;  /* 0x000000190e197220 */ /* 0x000fe20000400000 */
[----:B------:R-:W-:-:S03]  /*0b40*/  FADD R22, R8, R4 ;  /* 0x0000000408167221 */ /* 0x000fc60000000000 */
[----:B------:R-:W-:Y:S01]  /*0b50*/  FFMA.FTZ R25, R14, R25, R14 ;  /* 0x000000190e197223 */ /* 0x000fe2000001000e */
[----:B-1----:R-:W-:-:S04]  /*0b60*/  FADD R27, R10, -1 ;  /* 0xbf8000000a1b7421 */ /* 0x002fc80000000000 */
[----:B------:R-:W-:Y:S01]  /*0b70*/  FFMA.FTZ R25, R10, R25, R27 ;  /* 0x000000190a197223 */ /* 0x000fe2000001001b */
[----:B------:R-:W-:-:S06]  /*0b80*/  FMUL R10, R22, 1.4426950216293334961 ;  /* 0x3fb8aa3b160a7820 */ /* 0x000fcc0000400000 */
[----:B------:R-:W1:Y:S01]  /*0b90*/  FRND R10, R10 ;  /* 0x0000000a000a7307 */ /* 0x000e620000201000 */
[----:B------:R-:W-:Y:S01]  /*0ba0*/  @!P5 FADD R25, R25, R25 ;  /* 0x000000191919d221 */ /* 0x000fe20000000000 */
[----:B------:R-:W-:Y:S01]  /*0bb0*/  FSETP.GT.AND P6, PT, R6, 128, PT ;  /* 0x430000000600780b */ /* 0x000fe20003fc4000 */
[----:B------:R-:W-:Y:S01]  /*0bc0*/  FADD.FTZ R14, |R22|, -RZ ;  /* 0x800000ff160e7221 */ /* 0x000fe20000010200 */
[----:B------:R-:W-:Y:S02]  /*0bd0*/  FSETP.NEU.AND P5, PT, R16, RZ, PT ;  /* 0x000000ff1000720b */ /* 0x000fe40003fad000 */
[----:B------:R-:W-:Y:S02]  /*0be0*/  FSEL R26, R25, +INF , !P6 ;  /* 0x7f800000191a7808 */ /* 0x000fe40007000000 */
[----:B------:R-:W-:-:S04]  /*0bf0*/  FSETP.GEU.AND P6, PT, R14, 0.40999999642372131348, PT ;  /* 0x3ed1eb850e00780b */ /* 0x000fc80003fce000 */
[----:B-1----:R-:W-:Y:S02]  /*0c00*/  FSEL R25, R10, RZ, P6 ;  /* 0x000000ff0a197208 */ /* 0x002fe40003000000 */
[----:B------:R-:W-:-:S03]  /*0c10*/  FSETP.GEU.AND P6, PT, R6, -25, PT ;  /* 0xc1c800000600780b */ /* 0x000fc60003fce000 */
[C---:B------:R-:W-:Y:S01]  /*0c20*/  FFMA.FTZ R6, -R25.reuse, 0.693145751953125, R22 ;  /* 0x3f31720019067823 */ /* 0x040fe20000010116 */
[----:B------:R-:W-:Y:S01]  /*0c30*/  FADD R27, R16, R16 ;  /* 0x00000010101b7221 */ /* 0x000fe20000000000 */
[----:B------:R-:W-:Y:S02]  /*0c40*/  @P5 FSEL R27, R26, -1, P6 ;  /* 0xbf8000001a1b5808 */ /* 0x000fe40003000000 */
[C---:B------:R-:W-:Y:S01]  /*0c50*/  FFMA.FTZ R10, -R25.reuse, 1.428606765330187045e-06, R6 ;  /* 0x35bfbe8e190a7823 */ /* 0x040fe20000010106 */
[----:B------:R-:W-:-:S03]  /*0c60*/  FSETP.NEU.AND P5, PT, R25, 128, PT ;  /* 0x430000001900780b */ /* 0x000fc60003fad000 */
[----:B------:R-:W-:Y:S01]  /*0c70*/  FFMA.FTZ R29, R10, R21, 0.0083824126049876213074 ;  /* 0x3c0956630a1d7423 */ /* 0x000fe20000010015 */
[----:B------:R-:W-:-:S03]  /*0c80*/  FSEL R6, R25, 127, P5 ;  /* 0x42fe000019067808 */ /* 0x000fc60002800000 */
[C---:B------:R-:W-:Y:S01]  /*0c90*/  FFMA.FTZ R29, R10.reuse, R29, 0.041667830199003219604 ;  /* 0x3d2aabe30a1d7423 */ /* 0x040fe2000001001d */
[----:B------:R-:W1:Y:S03]  /*0ca0*/  MUFU.EX2 R14, R6 ;  /* 0x00000006000e7308 */ /* 0x000e660000000800 */
[----:B------:R-:W-:-:S04]  /*0cb0*/  FFMA.FTZ R29, R10, R29, 0.16666397452354431152 ;  /* 0x3e2aa9f60a1d7423 */ /* 0x000fc8000001001d */
[----:B------:R-:W-:-:S04]  /*0cc0*/  FFMA.FTZ R29, R10, R29, 0.49999994039535522461 ;  /* 0x3efffffe0a1d7423 */ /* 0x000fc8000001001d */
[----:B------:R-:W-:-:S04]  /*0cd0*/  FMUL R29, R10, R29 ;  /* 0x0000001d0a1d7220 */ /* 0x000fc80000400000 */
[----:B------:R-:W-:Y:S01]  /*0ce0*/  FFMA.FTZ R29, R10, R29, R10 ;  /* 0x0000001d0a1d7223 */ /* 0x000fe2000001000a */
[----:B-1----:R-:W-:-:S04]  /*0cf0*/  FADD R25, R14, -1 ;  /* 0xbf8000000e197421 */ /* 0x002fc80000000000 */
[----:B------:R-:W-:Y:S01]  /*0d00*/  FFMA.FTZ R14, R14, R29, R25 ;  /* 0x0000001d0e0e7223 */ /* 0x000fe20000010019 */
[----:B------:R-:W-:Y:S01]  /*0d10*/  FSETP.GT.AND P6, PT, R6, 128, PT ;  /* 0x430000000600780b */ /* 0x000fe20003fc4000 */
[----:B------:R-:W-:Y:S02]  /*0d20*/  FADD R10, R11, R7 ;  /* 0x000000070b0a7221 */ /* 0x000fe40000000000 */
[----:B------:R-:W-:Y:S01]  /*0d30*/  @!P5 FADD R14, R14, R14 ;  /* 0x0000000e0e0ed221 */ /* 0x000fe20000000000 */
[----:B------:R-:W-:-:S04]  /*0d40*/  FSETP.NEU.AND P5, PT, R22, RZ, PT ;  /* 0x000000ff1600720b */ /* 0x000fc80003fad000 */
[----:B------:R-:W-:Y:S01]  /*0d50*/  FSEL R26, R14, +INF , !P6 ;  /* 0x7f8000000e1a7808 */ /* 0x000fe20007000000 */
[----:B------:R-:W-:Y:S01]  /*0d60*/  FMUL R14, R10, 1.4426950216293334961 ;  /* 0x3fb8aa3b0a0e7820 */ /* 0x000fe20000400000 */
[----:B------:R-:W-:-:S05]  /*0d70*/  FSETP.GEU.AND P6, PT, R6, -25, PT ;  /* 0xc1c800000600780b */ /* 0x000fca0003fce000 */
[----:B------:R-:W1:Y:S01]  /*0d80*/  FRND R14, R14 ;  /* 0x0000000e000e7307 */ /* 0x000e620000201000 */
[----:B------:R-:W-:Y:S01]  /*0d90*/  FADD.FTZ R6, |R10|, -RZ ;  /* 0x800000ff0a067221 */ /* 0x000fe20000010200 */
[----:B------:R-:W-:Y:S01]  /*0da0*/  FADD R25, R22, R22 ;  /* 0x0000001616197221 */ /* 0x000fe20000000000 */
[----:B------:R-:W-:-:S03]  /*0db0*/  @P5 FSEL R25, R26, -1, P6 ;  /* 0xbf8000001a195808 */ /* 0x000fc60003000000 */
[----:B------:R-:W-:-:S04]  /*0dc0*/  FSETP.GEU.AND P5, PT, R6, 0.40999999642372131348, PT ;  /* 0x3ed1eb850600780b */ /* 0x000fc80003fae000 */
[----:B-1----:R-:W-:-:S05]  /*0dd0*/  FSEL R29, R14, RZ, P5 ;  /* 0x000000ff0e1d7208 */ /* 0x002fca0002800000 */
[C---:B------:R-:W-:Y:S01]  /*0de0*/  FFMA.FTZ R6, -R29.reuse, 0.693145751953125, R10 ;  /* 0x3f3172001d067823 */ /* 0x040fe2000001010a */
[----:B------:R-:W-:Y:S02]  /*0df0*/  FSEL R15, R20, R15, P3 ;  /* 0x0000000f140f7208 */ /* 0x000fe40001800000 */
[C---:B------:R-:W-:Y:S01]  /*0e00*/  FSETP.NEU.AND P3, PT, R29.reuse, 128, PT ;  /* 0x430000001d00780b */ /* 0x040fe20003f6d000 */
[----:B------:R-:W-:-:S03]  /*0e10*/  FFMA.FTZ R6, -R29, 1.428606765330187045e-06, R6 ;  /* 0x35bfbe8e1d067823 */ /* 0x000fc60000010106 */
[----:B------:R-:W-:Y:S01]  /*0e20*/  FSEL R14, R29, 127, P3 ;  /* 0x42fe00001d0e7808 */ /* 0x000fe20001800000 */
[----:B------:R-:W-:-:S03]  /*0e30*/  FFMA.FTZ R21, R6, R21, 0.0083824126049876213074 ;  /* 0x3c09566306157423 */ /* 0x000fc60000010015 */
[----:B------:R-:W1:Y:S01]  /*0e40*/  MUFU.EX2 R20, R14 ;  /* 0x0000000e00147308 */ /* 0x000e620000000800 */
[----:B------:R-:W-:-:S04]  /*0e50*/  FFMA.FTZ R21, R6, R21, 0.041667830199003219604 ;  /* 0x3d2aabe306157423 */ /* 0x000fc80000010015 */
[----:B------:R-:W-:-:S04]  /*0e60*/  FFMA.FTZ R21, R6, R21, 0.16666397452354431152 ;  /* 0x3e2aa9f606157423 */ /* 0x000fc80000010015 */
[----:B------:R-:W-:-:S04]  /*0e70*/  FFMA.FTZ R21, R6, R21, 0.49999994039535522461 ;  /* 0x3efffffe06157423 */ /* 0x000fc80000010015 */
[----:B------:R-:W-:Y:S01]  /*0e80*/  FMUL R21, R6, R21 ;  /* 0x0000001506157220 */ /* 0x000fe20000400000 */
[----:B-1----:R-:W-:-:S03]  /*0e90*/  FADD R29, R20, -1 ;  /* 0xbf800000141d7421 */ /* 0x002fc60000000000 */
[----:B------:R-:W-:Y:S01]  /*0ea0*/  FFMA.FTZ R21, R6, R21, R6 ;  /* 0x0000001506157223 */ /* 0x000fe20000010006 */
[----:B------:R-:W-:-:S03]  /*0eb0*/  FSETP.NEU.AND P5, PT, R10, RZ, PT ;  /* 0x000000ff0a00720b */ /* 0x000fc60003fad000 */
[----:B------:R-:W-:-:S04]  /*0ec0*/  FFMA.FTZ R20, R20, R21, R29 ;  /* 0x0000001514147223 */ /* 0x000fc8000001001d */
[----:B------:R-:W-:Y:S01]  /*0ed0*/  @!P3 FADD R20, R20, R20 ;  /* 0x000000141414b221 */ /* 0x000fe20000000000 */
[C---:B------:R-:W-:Y:S02]  /*0ee0*/  FSETP.GT.AND P3, PT, R14.reuse, 128, PT ;  /* 0x430000000e00780b */ /* 0x040fe40003f64000 */
[----:B------:R-:W-:Y:S02]  /*0ef0*/  FSETP.GEU.AND P6, PT, R14, -25, PT ;  /* 0xc1c800000e00780b */ /* 0x000fe40003fce000 */
[----:B------:R-:W-:Y:S02]  /*0f00*/  FSEL R20, R20, +INF , !P3 ;  /* 0x7f80000014147808 */ /* 0x000fe40005800000 */
[----:B------:R-:W-:Y:S02]  /*0f10*/  FSETP.GT.AND P3, PT, R9, -R5, PT ;  /* 0x800000050900720b */ /* 0x000fe40003f64000 */
[----:B------:R-:W-:Y:S01]  /*0f20*/  FSEL R9, R20, -1, P6 ;  /* 0xbf80000014097808 */ /* 0x000fe20003000000 */
[----:B------:R-:W-:Y:S01]  /*0f30*/  @!P5 FADD R9, R10, R10 ;  /* 0x0000000a0a09d221 */ /* 0x000fe20000000000 */
[----:B------:R-:W-:-:S02]  /*0f40*/  FSEL R14, R0, R13, P2 ;  /* 0x0000000d000e7208 */ /* 0x000fc40001000000 */
[----:B------:R-:W-:Y:S02]  /*0f50*/  FSEL R13, R19, R12, P1 ;  /* 0x0000000c130d7208 */ /* 0x000fe40000800000 */
[----:B------:R-:W-:Y:S02]  /*0f60*/  FSETP.GT.AND P2, PT, R8, -R4, PT ;  /* 0x800000040800720b */ /* 0x000fe40003f44000 */
[----:B------:R-:W-:Y:S02]  /*0f70*/  FSETP.GT.AND P1, PT, R11, -R7, PT ;  /* 0x800000070b00720b */ /* 0x000fe40003f24000 */
[----:B------:R-:W-:Y:S02]  /*0f80*/  FSEL R12, R17, R24, P0 ;  /* 0x00000018110c7208 */ /* 0x000fe40000000000 */
[----:B------:R-:W-:Y:S02]  /*0f90*/  FSEL R6, R23, R18, P4 ;  /* 0x0000001217067208 */ /* 0x000fe40002000000 */
[----:B------:R-:W-:-:S02]  /*0fa0*/  FSEL R5, R16, R27, P3 ;  /* 0x0000001b10057208 */ /* 0x000fc40001800000 */
[----:B------:R-:W-:Y:S02]  /*0fb0*/  FSEL R4, R22, R25, P2 ;  /* 0x0000001916047208 */ /* 0x000fe40001000000 */
[----:B------:R-:W-:Y:S01]  /*0fc0*/  FSEL R7, R10, R9, P1 ;  /* 0x000000090a077208 */ /* 0x000fe20000800000 */
[----:B------:R-:W-:Y:S04]  /*0fd0*/  STG.E.128 desc[UR4][R2.64], R12 ;  /* 0x0000000c02007986 */ /* 0x000fe8000c101d04 */
[----:B------:R-:W-:Y:S01]  /*0fe0*/  STG.E.128 desc[UR4][R2.64+0x800], R4 ;  /* 0x0008000402007986 */ /* 0x000fe2000c101d04 */
[----:B------:R-:W-:Y:S05]  /*0ff0*/  EXIT ;  /* 0x000000000000794d */ /* 0x000fea0003800000 */
.L_x_0:
[----:B------:R-:W-:-:S00]  /*1000*/  BRA `(.L_x_0) ;  /* 0xfffffffc00fc7947 */ /* 0x000fc0000383ffff */
[----:B------:R-:W-:-:S00]  /*1010*/  NOP ;  /* 0x0000000000007918 */ /* 0x000fc00000000000 */
        /* <DEDUP_REMOVED lines=14> */
.L_x_1:


//--------------------- .nv.global.init           --------------------------
	.section	.nv.global.init,"aw",@progbits
.nv.global.init:
	.type		_$_str,@object
	.size		_$_str,(.L_0 - _$_str)
_$_str:
        /*0000*/ 	.byte	0x5f, 0x5f, 0x43, 0x55, 0x44, 0x41, 0x5f, 0x46, 0x54, 0x5a, 0x00
.L_0:


//--------------------- .nv.constant0.triton_poi_fused_convolution_elu_14 --------------------------
	.section	.nv.constant0.triton_poi_fused_convolution_elu_14,"a",@progbits
	.sectionflags	@""
	.align	4
.nv.constant0.triton_poi_fused_convolution_elu_14:
	.zero		548
